//
// Generated by NVIDIA NVVM Compiler
//
// Compiler Build ID: CL-36424714
// Cuda compilation tools, release 13.0, V13.0.88
// Based on NVVM 20.0.0
//

.version 9.0
.target sm_100
.address_size 64

	// .globl	_Z5relaxPiS_S_S_i

.visible .entry _Z5relaxPiS_S_S_i(
	.param .u64 .ptr .align 1 _Z5relaxPiS_S_S_i_param_0,
	.param .u64 .ptr .align 1 _Z5relaxPiS_S_S_i_param_1,
	.param .u64 .ptr .align 1 _Z5relaxPiS_S_S_i_param_2,
	.param .u64 .ptr .align 1 _Z5relaxPiS_S_S_i_param_3,
	.param .u32 _Z5relaxPiS_S_S_i_param_4
)
{
	.reg .pred 	%p<2>;
	.reg .b32 	%r<12>;
	.reg .b64 	%rd<17>;

	ld.param.u64 	%rd1, [_Z5relaxPiS_S_S_i_param_0];
	ld.param.u64 	%rd2, [_Z5relaxPiS_S_S_i_param_1];
	ld.param.u64 	%rd3, [_Z5relaxPiS_S_S_i_param_2];
	ld.param.u64 	%rd4, [_Z5relaxPiS_S_S_i_param_3];
	ld.param.u32 	%r2, [_Z5relaxPiS_S_S_i_param_4];
	mov.u32 	%r3, %ctaid.x;
	mov.u32 	%r4, %ntid.x;
	mov.u32 	%r5, %tid.x;
	mad.lo.s32 	%r1, %r3, %r4, %r5;
	setp.ge.u32 	%p1, %r1, %r2;
	@%p1 bra 	$L__BB0_2;
	cvta.to.global.u64 	%rd5, %rd2;
	cvta.to.global.u64 	%rd6, %rd3;
	cvta.to.global.u64 	%rd7, %rd4;
	cvta.to.global.u64 	%rd8, %rd1;
	mul.wide.u32 	%rd9, %r1, 4;
	add.s64 	%rd10, %rd5, %rd9;
	ld.global.u32 	%r6, [%rd10];
	add.s64 	%rd11, %rd6, %rd9;
	ld.global.u32 	%r7, [%rd11];
	add.s64 	%rd12, %rd7, %rd9;
	ld.global.u32 	%r8, [%rd12];
	mul.wide.s32 	%rd13, %r7, 4;
	add.s64 	%rd14, %rd8, %rd13;
	mul.wide.s32 	%rd15, %r6, 4;
	add.s64 	%rd16, %rd8, %rd15;
	ld.global.u32 	%r9, [%rd16];
	add.s32 	%r10, %r9, %r8;
	atom.global.min.s32 	%r11, [%rd14], %r10;
$L__BB0_2:
	ret;

}


// ===== COMPILED SASS (sm_100) =====

	.target	sm_100

	.elftype	@"ET_EXEC"


//--------------------- .note.nv.tkinfo           --------------------------
	.section	.note.nv.tkinfo,"",@"SHT_NOTE"
	.sectionflags	@"SHF_NOTE_NV_TKINFO"
	.tkinfo
        /*0018*/ 	.word	0x00000002
        /*0030*/ 	.string	""
        /*0030*/ 	.string	"ptxas"
        /*0030*/ 	.string	"Cuda compilation tools, release 13.0, V13.0.88"
        /*0030*/ 	.string	"Build cuda_13.0.r13.0/compiler.36424714_0"
        /*0030*/ 	.string	"-arch sm_100 -m 64 "



//--------------------- .note.nv.cuinfo           --------------------------
	.section	.note.nv.cuinfo,"",@"SHT_NOTE"
	.sectionflags	@"SHF_NOTE_NV_CUINFO"
        /*0018*/ 	.short	0x0002
        /*001a*/ 	.short	0x0064
        /*001c*/ 	.short	0x0082
	.zero		2


//--------------------- .nv.info                  --------------------------
	.section	.nv.info,"",@"SHT_CUDA_INFO"
	.align	4


	//----- nvinfo : EIATTR_REGCOUNT
	.align		4
        /*0000*/ 	.byte	0x04, 0x2f
        /*0002*/ 	.short	(.L_1 - .L_0)
	.align		4
.L_0:
        /*0004*/ 	.word	index@(_Z5relaxPiS_S_S_i)
        /*0008*/ 	.word	0x0000000e


	//----- nvinfo : EIATTR_FRAME_SIZE
	.align		4
.L_1:
        /*000c*/ 	.byte	0x04, 0x11
        /*000e*/ 	.short	(.L_3 - .L_2)
	.align		4
.L_2:
        /*0010*/ 	.word	index@(_Z5relaxPiS_S_S_i)
        /*0014*/ 	.word	0x00000000


	//----- nvinfo : EIATTR_MIN_STACK_SIZE
	.align		4
.L_3:
        /*0018*/ 	.byte	0x04, 0x12
        /*001a*/ 	.short	(.L_5 - .L_4)
	.align		4
.L_4:
        /*001c*/ 	.word	index@(_Z5relaxPiS_S_S_i)
        /*0020*/ 	.word	0x00000000
.L_5:


//--------------------- .nv.compat                --------------------------
	.section	.nv.compat,"",@"SHT_CUDA_COMPAT_INFO"
	.align	4
        /*0000*/ 	.byte	0x02, 0x09, 0x00, 0x00, 0x02, 0x02, 0x01, 0x00, 0x02, 0x05, 0x05, 0x00, 0x03, 0x07, 0x01, 0x01
        /*0010*/ 	.byte	0x02, 0x03, 0x00, 0x00, 0x02, 0x06, 0x01, 0x00, 0x04, 0x0b, 0x08, 0x00, 0x09, 0x00, 0x00, 0x00
        /*0020*/ 	.byte	0x00, 0x00, 0x00, 0x00


//--------------------- .nv.info._Z5relaxPiS_S_S_i --------------------------
	.section	.nv.info._Z5relaxPiS_S_S_i,"",@"SHT_CUDA_INFO"
	.sectionflags	@""
	.align	4


	//----- nvinfo : EIATTR_CUDA_API_VERSION
	.align		4
        /*0000*/ 	.byte	0x04, 0x37
        /*0002*/ 	.short	(.L_7 - .L_6)
.L_6:
        /*0004*/ 	.word	0x00000082


	//----- nvinfo : EIATTR_KPARAM_INFO
	.align		4
.L_7:
        /*0008*/ 	.byte	0x04, 0x17
        /*000a*/ 	.short	(.L_9 - .L_8)
.L_8:
        /*000c*/ 	.word	0x00000000
        /*0010*/ 	.short	0x0004
        /*0012*/ 	.short	0x0020
        /*0014*/ 	.byte	0x00, 0xf0, 0x11, 0x00


	//----- nvinfo : EIATTR_KPARAM_INFO
	.align		4
.L_9:
        /*0018*/ 	.byte	0x04, 0x17
        /*001a*/ 	.short	(.L_11 - .L_10)
.L_10:
        /*001c*/ 	.word	0x00000000
        /*0020*/ 	.short	0x0003
        /*0022*/ 	.short	0x0018
        /*0024*/ 	.byte	0x00, 0xf5, 0x21, 0x00


	//----- nvinfo : EIATTR_KPARAM_INFO
	.align		4
.L_11:
        /*0028*/ 	.byte	0x04, 0x17
        /*002a*/ 	.short	(.L_13 - .L_12)
.L_12:
        /*002c*/ 	.word	0x00000000
        /*0030*/ 	.short	0x0002
        /*0032*/ 	.short	0x0010
        /*0034*/ 	.byte	0x00, 0xf5, 0x21, 0x00


	//----- nvinfo : EIATTR_KPARAM_INFO
	.align		4
.L_13:
        /*0038*/ 	.byte	0x04, 0x17
        /*003a*/ 	.short	(.L_15 - .L_14)
.L_14:
        /*003c*/ 	.word	0x00000000
        /*0040*/ 	.short	0x0001
        /*0042*/ 	.short	0x0008
        /*0044*/ 	.byte	0x00, 0xf5, 0x21, 0x00


	//----- nvinfo : EIATTR_KPARAM_INFO
	.align		4
.L_15:
        /*0048*/ 	.byte	0x04, 0x17
        /*004a*/ 	.short	(.L_17 - .L_16)
.L_16:
        /*004c*/ 	.word	0x00000000
        /*0050*/ 	.short	0x0000
        /*0052*/ 	.short	0x0000
        /*0054*/ 	.byte	0x00, 0xf5, 0x21, 0x00


	//----- nvinfo : EIATTR_SPARSE_MMA_MASK
	.align		4
.L_17:
        /*0058*/ 	.byte	0x03, 0x50
        /*005a*/ 	.short	0x0000


	//----- nvinfo : EIATTR_MAXREG_COUNT
	.align		4
        /*005c*/ 	.byte	0x03, 0x1b
        /*005e*/ 	.short	0x00ff


	//----- nvinfo : EIATTR_MERCURY_ISA_VERSION
	.align		4
        /*0060*/ 	.byte	0x03, 0x5f
        /*0062*/ 	.short	0x0101


	//----- nvinfo : EIATTR_VRC_CTA_INIT_COUNT
	.align		4
        /*0064*/ 	.byte	0x02, 0x4a
	.zero		1
	.zero		1


	//----- nvinfo : EIATTR_EXIT_INSTR_OFFSETS
	.align		4
        /*0068*/ 	.byte	0x04, 0x1c
        /*006a*/ 	.short	(.L_19 - .L_18)


	//   ....[0]....
.L_18:
        /*006c*/ 	.word	0x00000070


	//   ....[1]....
        /*0070*/ 	.word	0x00000180


	//----- nvinfo : EIATTR_CBANK_PARAM_SIZE
	.align		4
.L_19:
        /*0074*/ 	.byte	0x03, 0x19
        /*0076*/ 	.short	0x0024


	//----- nvinfo : EIATTR_PARAM_CBANK
	.align		4
        /*0078*/ 	.byte	0x04, 0x0a
        /*007a*/ 	.short	(.L_21 - .L_20)
	.align		4
.L_20:
        /*007c*/ 	.word	index@(.nv.constant0._Z5relaxPiS_S_S_i)
        /*0080*/ 	.short	0x0380
        /*0082*/ 	.short	0x0024


	//----- nvinfo : EIATTR_SW_WAR
	.align		4
.L_21:
        /*0084*/ 	.byte	0x04, 0x36
        /*0086*/ 	.short	(.L_23 - .L_22)
.L_22:
        /*0088*/ 	.word	0x00000008
.L_23:


//--------------------- .nv.callgraph             --------------------------
	.section	.nv.callgraph,"",@"SHT_CUDA_CALLGRAPH"
	.align	4
	.sectionentsize	8
	.align		4
        /*0000*/ 	.word	0x00000000
	.align		4
        /*0004*/ 	.word	0xffffffff
	.align		4
        /*0008*/ 	.word	0x00000000
	.align		4
        /*000c*/ 	.word	0xfffffffe
	.align		4
        /*0010*/ 	.word	0x00000000
	.align		4
        /*0014*/ 	.word	0xfffffffd
	.align		4
        /*0018*/ 	.word	0x00000000
	.align		4
        /*001c*/ 	.word	0xfffffffc


//--------------------- .text._Z5relaxPiS_S_S_i   --------------------------
	.section	.text._Z5relaxPiS_S_S_i,"ax",@progbits
	.align	128
        .global         _Z5relaxPiS_S_S_i
        .type           _Z5relaxPiS_S_S_i,@function
        .size           _Z5relaxPiS_S_S_i,(.L_x_1 - _Z5relaxPiS_S_S_i)
        .other          _Z5relaxPiS_S_S_i,@"STO_CUDA_ENTRY STV_DEFAULT"
_Z5relaxPiS_S_S_i:
.text._Z5relaxPiS_S_S_i:
[----:B------:R-:W-:Y:S01]  /*0000*/  LDC R1, c[0x0][0x37c] ;  /* 0x0000df00ff017b82 */ /* 0x000fe20000000800 */
[----:B------:R-:W0:Y:S07]  /*0010*/  S2R R0, SR_TID.X ;  /* 0x0000000000007919 */ /* 0x000e2e0000002100 */
[----:B------:R-:W0:Y:S01]  /*0020*/  S2UR UR4, SR_CTAID.X ;  /* 0x00000000000479c3 */ /* 0x000e220000002500 */
[----:B------:R-:W1:Y:S07]  /*0030*/  LDCU UR5, c[0x0][0x3a0] ;  /* 0x00007400ff0577ac */ /* 0x000e6e0008000800 */
[----:B------:R-:W0:Y:S02]  /*0040*/  LDC R11, c[0x0][0x360] ;  /* 0x0000d800ff0b7b82 */ /* 0x000e240000000800 */
[----:B0-----:R-:W-:-:S05]  /*0050*/  IMAD R11, R11, UR4, R0 ;  /* 0x000000040b0b7c24 */ /* 0x001fca000f8e0200 */
[----:B-1----:R-:W-:-:S13]  /*0060*/  ISETP.GE.U32.AND P0, PT, R11, UR5, PT ;  /* 0x000000050b007c0c */ /* 0x002fda000bf06070 */
[----:B------:R-:W-:Y:S05]  /*0070*/  @P0 EXIT ;  /* 0x000000000000094d */ /* 0x000fea0003800000 */
[----:B------:R-:W0:Y:S01]  /*0080*/  LDC.64 R2, c[0x0][0x388] ;  /* 0x0000e200ff027b82 */ /* 0x000e220000000a00 */
[----:B------:R-:W1:Y:S07]  /*0090*/  LDCU.64 UR4, c[0x0][0x358] ;  /* 0x00006b00ff0477ac */ /* 0x000e6e0008000a00 */
[----:B------:R-:W2:Y:S08]  /*00a0*/  LDC.64 R4, c[0x0][0x390] ;  /* 0x0000e400ff047b82 */ /* 0x000eb00000000a00 */
[----:B------:R-:W3:Y:S01]  /*00b0*/  LDC.64 R6, c[0x0][0x398] ;  /* 0x0000e600ff067b82 */ /* 0x000ee20000000a00 */
[----:B0-----:R-:W-:-:S07]  /*00c0*/  IMAD.WIDE.U32 R2, R11, 0x4, R2 ;  /* 0x000000040b027825 */ /* 0x001fce00078e0002 */
[----:B------:R-:W0:Y:S01]  /*00d0*/  LDC.64 R8, c[0x0][0x380] ;  /* 0x0000e000ff087b82 */ /* 0x000e220000000a00 */
[----:B-1----:R-:W0:Y:S01]  /*00e0*/  LDG.E R3, desc[UR4][R2.64] ;  /* 0x0000000402037981 */ /* 0x002e22000c1e1900 */
[----:B--2---:R-:W-:-:S06]  /*00f0*/  IMAD.WIDE.U32 R4, R11, 0x4, R4 ;  /* 0x000000040b047825 */ /* 0x004fcc00078e0004 */
[----:B------:R-:W2:Y:S01]  /*0100*/  LDG.E R5, desc[UR4][R4.64] ;  /* 0x0000000404057981 */ /* 0x000ea2000c1e1900 */
[----:B---3--:R-:W-:-:S06]  /*0110*/  IMAD.WIDE.U32 R6, R11, 0x4, R6 ;  /* 0x000000040b067825 */ /* 0x008fcc00078e0006 */
[----:B------:R-:W3:Y:S01]  /*0120*/  LDG.E R6, desc[UR4][R6.64] ;  /* 0x0000000406067981 */ /* 0x000ee2000c1e1900 */
[----:B0-----:R-:W-:-:S06]  /*0130*/  IMAD.WIDE R10, R3, 0x4, R8 ;  /* 0x00000004030a7825 */ /* 0x001fcc00078e0208 */
[----:B------:R-:W3:Y:S01]  /*0140*/  LDG.E R11, desc[UR4][R10.64] ;  /* 0x000000040a0b7981 */ /* 0x000ee2000c1e1900 */
[----:B--2---:R-:W-:Y:S01]  /*0150*/  IMAD.WIDE R8, R5, 0x4, R8 ;  /* 0x0000000405087825 */ /* 0x004fe200078e0208 */
[----:B---3--:R-:W-:-:S05]  /*0160*/  IADD3 R3, PT, PT, R6, R11, RZ ;  /* 0x0000000b06037210 */ /* 0x008fca0007ffe0ff */
[----:B------:R-:W-:Y:S01]  /*0170*/  REDG.E.MIN.S32.STRONG.GPU desc[UR4][R8.64], R3 ;  /* 0x000000030800798e */ /* 0x000fe2000c92e304 */
[----:B------:R-:W-:Y:S05]  /*0180*/  EXIT ;  /* 0x000000000000794d */ /* 0x000fea0003800000 */
.L_x_0:
[----:B------:R-:W-:-:S00]  /*0190*/  BRA `(.L_x_0) ;  /* 0xfffffffc00fc7947 */ /* 0x000fc0000383ffff */
[----:B------:R-:W-:-:S00]  /*01a0*/  NOP ;  /* 0x0000000000007918 */ /* 0x000fc00000000000 */
        /* <DEDUP_REMOVED lines=13> */
.L_x_1:


//--------------------- .nv.shared.reserved.0     --------------------------
	.section	.nv.shared.reserved.0,"aw",@nobits
	.weak		__nv_reservedSMEM_offset_0_alias
	.size		__nv_reservedSMEM_offset_0_alias, 0, 64
	.other		__nv_reservedSMEM_offset_0_alias,@"STO_CUDA_RESERVED_SHARED STV_DEFAULT"
__nv_reservedSMEM_offset_0_alias:
	.zero		0
	.zero		64


//--------------------- .nv.constant0._Z5relaxPiS_S_S_i --------------------------
	.section	.nv.constant0._Z5relaxPiS_S_S_i,"a",@progbits
	.sectionflags	@""
	.align	4
.nv.constant0._Z5relaxPiS_S_S_i:
	.zero		932


//--------------------- SYMBOLS --------------------------

	.type		.nv.reservedSmem.offset0,@object
	.size		.nv.reservedSmem.offset0,0x4
